//
// Generated by NVIDIA NVVM Compiler
//
// Compiler Build ID: CL-36424714
// Cuda compilation tools, release 13.0, V13.0.88
// Based on NVVM 20.0.0
//

.version 9.0
.target sm_100
.address_size 64

	// .globl	_Z13Convolution3DPfS_S_iii
// _ZZ13Convolution3DPfS_S_iiiE10shared_mem has been demoted

.visible .entry _Z13Convolution3DPfS_S_iii(
	.param .u64 .ptr .align 1 _Z13Convolution3DPfS_S_iii_param_0,
	.param .u64 .ptr .align 1 _Z13Convolution3DPfS_S_iii_param_1,
	.param .u64 .ptr .align 1 _Z13Convolution3DPfS_S_iii_param_2,
	.param .u32 _Z13Convolution3DPfS_S_iii_param_3,
	.param .u32 _Z13Convolution3DPfS_S_iii_param_4,
	.param .u32 _Z13Convolution3DPfS_S_iii_param_5
)
{
	.reg .pred 	%p<32>;
	.reg .b16 	%rs<21>;
	.reg .b32 	%r<71>;
	.reg .b32 	%f<84>;
	.reg .b64 	%rd<13>;
	// demoted variable
	.shared .align 4 .b8 _ZZ13Convolution3DPfS_S_iiiE10shared_mem[4000];
	ld.param.u64 	%rd4, [_Z13Convolution3DPfS_S_iii_param_0];
	ld.param.u64 	%rd2, [_Z13Convolution3DPfS_S_iii_param_1];
	ld.param.u64 	%rd3, [_Z13Convolution3DPfS_S_iii_param_2];
	ld.param.u32 	%r22, [_Z13Convolution3DPfS_S_iii_param_3];
	ld.param.u32 	%r23, [_Z13Convolution3DPfS_S_iii_param_4];
	ld.param.u32 	%r24, [_Z13Convolution3DPfS_S_iii_param_5];
	cvta.to.global.u64 	%rd1, %rd4;
	mov.u32 	%r1, %tid.y;
	shl.b32 	%r25, %r1, 3;
	mov.u32 	%r2, %tid.x;
	add.s32 	%r26, %r25, %r2;
	mov.u32 	%r3, %tid.z;
	shl.b32 	%r27, %r3, 6;
	add.s32 	%r4, %r26, %r27;
	cvt.u16.u32 	%rs1, %r4;
	mul.hi.u16 	%rs2, %rs1, 26215;
	shr.u16 	%rs3, %rs2, 2;
	mul.lo.s16 	%rs4, %rs3, 10;
	sub.s16 	%rs5, %rs1, %rs4;
	cvt.u32.u16 	%r5, %rs5;
	mul.hi.u16 	%rs6, %rs3, 6554;
	mul.lo.s16 	%rs7, %rs6, 10;
	sub.s16 	%rs8, %rs3, %rs7;
	cvt.u32.u16 	%r6, %rs8;
	mul.hi.u16 	%rs9, %rs1, 5243;
	shr.u16 	%rs10, %rs9, 3;
	cvt.u32.u16 	%r7, %rs10;
	mov.u32 	%r28, %ctaid.z;
	shl.b32 	%r8, %r28, 3;
	add.s32 	%r29, %r8, %r7;
	setp.ne.s32 	%p1, %r29, 0;
	add.s32 	%r30, %r29, -1;
	mov.u32 	%r31, %ctaid.y;
	shl.b32 	%r9, %r31, 3;
	add.s32 	%r32, %r9, %r6;
	setp.ne.s32 	%p2, %r32, 0;
	mad.lo.s32 	%r33, %r30, %r23, %r32;
	mov.u32 	%r34, %ctaid.x;
	shl.b32 	%r10, %r34, 3;
	add.s32 	%r11, %r10, -1;
	add.s32 	%r35, %r11, %r5;
	add.s32 	%r36, %r33, -1;
	mad.lo.s32 	%r12, %r36, %r22, %r35;
	setp.le.s32 	%p3, %r29, %r24;
	and.pred  	%p4, %p1, %p3;
	setp.le.s32 	%p5, %r32, %r23;
	and.pred  	%p6, %p2, %p5;
	and.pred  	%p8, %p4, %p6;
	setp.gt.s32 	%p9, %r35, -1;
	setp.lt.s32 	%p10, %r35, %r22;
	and.pred  	%p11, %p9, %p10;
	and.pred  	%p13, %p8, %p11;
	not.pred 	%p14, %p13;
	@%p14 bra 	$L__BB0_2;
	mul.wide.s32 	%rd5, %r12, 4;
	add.s64 	%rd6, %rd1, %rd5;
	ld.global.f32 	%f2, [%rd6];
	mov.u32 	%r43, _ZZ13Convolution3DPfS_S_iiiE10shared_mem;
	mad.lo.s32 	%r44, %r7, 400, %r43;
	mad.lo.s32 	%r45, %r6, 40, %r44;
	shl.b32 	%r46, %r5, 2;
	add.s32 	%r47, %r45, %r46;
	st.shared.f32 	[%r47], %f2;
	bra.uni 	$L__BB0_3;
$L__BB0_2:
	mov.u32 	%r37, _ZZ13Convolution3DPfS_S_iiiE10shared_mem;
	mad.lo.s32 	%r38, %r7, 400, %r37;
	mad.lo.s32 	%r39, %r6, 40, %r38;
	shl.b32 	%r40, %r5, 2;
	add.s32 	%r41, %r39, %r40;
	mov.b32 	%r42, 0;
	st.shared.u32 	[%r41], %r42;
$L__BB0_3:
	add.s16 	%rs11, %rs1, 512;
	mul.hi.u16 	%rs12, %rs11, 26215;
	shr.u16 	%rs13, %rs12, 2;
	mul.lo.s16 	%rs14, %rs13, 10;
	sub.s16 	%rs15, %rs11, %rs14;
	cvt.u32.u16 	%r13, %rs15;
	mul.hi.u16 	%rs16, %rs13, 6554;
	mul.lo.s16 	%rs17, %rs16, 10;
	sub.s16 	%rs18, %rs13, %rs17;
	cvt.u32.u16 	%r14, %rs18;
	mul.hi.u16 	%rs19, %rs11, 5243;
	shr.u16 	%rs20, %rs19, 3;
	cvt.u32.u16 	%r15, %rs20;
	add.s32 	%r16, %r8, %r15;
	add.s32 	%r17, %r9, %r14;
	add.s32 	%r18, %r11, %r13;
	setp.gt.u32 	%p15, %r4, 487;
	@%p15 bra 	$L__BB0_7;
	setp.le.s32 	%p16, %r16, %r24;
	setp.ne.s32 	%p17, %r17, 0;
	setp.le.s32 	%p18, %r17, %r23;
	and.pred  	%p19, %p17, %p18;
	and.pred  	%p21, %p16, %p19;
	setp.gt.s32 	%p22, %r18, -1;
	setp.lt.s32 	%p23, %r18, %r22;
	and.pred  	%p24, %p22, %p23;
	and.pred  	%p25, %p21, %p24;
	not.pred 	%p26, %p25;
	@%p26 bra 	$L__BB0_6;
	add.s32 	%r54, %r16, -1;
	mad.lo.s32 	%r55, %r54, %r23, %r17;
	add.s32 	%r56, %r55, -1;
	mad.lo.s32 	%r57, %r56, %r22, %r18;
	mul.wide.s32 	%rd7, %r57, 4;
	add.s64 	%rd8, %rd1, %rd7;
	ld.global.f32 	%f3, [%rd8];
	mov.u32 	%r58, _ZZ13Convolution3DPfS_S_iiiE10shared_mem;
	mad.lo.s32 	%r59, %r15, 400, %r58;
	mad.lo.s32 	%r60, %r14, 40, %r59;
	shl.b32 	%r61, %r13, 2;
	add.s32 	%r62, %r60, %r61;
	st.shared.f32 	[%r62], %f3;
	bra.uni 	$L__BB0_7;
$L__BB0_6:
	mov.u32 	%r48, _ZZ13Convolution3DPfS_S_iiiE10shared_mem;
	mad.lo.s32 	%r49, %r15, 400, %r48;
	mad.lo.s32 	%r50, %r14, 40, %r49;
	shl.b32 	%r51, %r13, 2;
	add.s32 	%r52, %r50, %r51;
	mov.b32 	%r53, 0;
	st.shared.u32 	[%r52], %r53;
$L__BB0_7:
	cvta.to.global.u64 	%rd9, %rd2;
	bar.sync 	0;
	mov.u32 	%r63, _ZZ13Convolution3DPfS_S_iiiE10shared_mem;
	mad.lo.s32 	%r64, %r3, 400, %r63;
	mad.lo.s32 	%r65, %r1, 40, %r64;
	shl.b32 	%r66, %r2, 2;
	add.s32 	%r67, %r65, %r66;
	ld.shared.f32 	%f4, [%r67];
	ld.global.f32 	%f5, [%rd9];
	fma.rn.f32 	%f6, %f4, %f5, 0f00000000;
	ld.shared.f32 	%f7, [%r67+4];
	ld.global.f32 	%f8, [%rd9+4];
	fma.rn.f32 	%f9, %f7, %f8, %f6;
	ld.shared.f32 	%f10, [%r67+8];
	ld.global.f32 	%f11, [%rd9+8];
	fma.rn.f32 	%f12, %f10, %f11, %f9;
	ld.shared.f32 	%f13, [%r67+40];
	ld.global.f32 	%f14, [%rd9+12];
	fma.rn.f32 	%f15, %f13, %f14, %f12;
	ld.shared.f32 	%f16, [%r67+44];
	ld.global.f32 	%f17, [%rd9+16];
	fma.rn.f32 	%f18, %f16, %f17, %f15;
	ld.shared.f32 	%f19, [%r67+48];
	ld.global.f32 	%f20, [%rd9+20];
	fma.rn.f32 	%f21, %f19, %f20, %f18;
	ld.shared.f32 	%f22, [%r67+80];
	ld.global.f32 	%f23, [%rd9+24];
	fma.rn.f32 	%f24, %f22, %f23, %f21;
	ld.shared.f32 	%f25, [%r67+84];
	ld.global.f32 	%f26, [%rd9+28];
	fma.rn.f32 	%f27, %f25, %f26, %f24;
	ld.shared.f32 	%f28, [%r67+88];
	ld.global.f32 	%f29, [%rd9+32];
	fma.rn.f32 	%f30, %f28, %f29, %f27;
	ld.shared.f32 	%f31, [%r67+400];
	ld.global.f32 	%f32, [%rd9+36];
	fma.rn.f32 	%f33, %f31, %f32, %f30;
	ld.shared.f32 	%f34, [%r67+404];
	ld.global.f32 	%f35, [%rd9+40];
	fma.rn.f32 	%f36, %f34, %f35, %f33;
	ld.shared.f32 	%f37, [%r67+408];
	ld.global.f32 	%f38, [%rd9+44];
	fma.rn.f32 	%f39, %f37, %f38, %f36;
	ld.shared.f32 	%f40, [%r67+440];
	ld.global.f32 	%f41, [%rd9+48];
	fma.rn.f32 	%f42, %f40, %f41, %f39;
	ld.shared.f32 	%f43, [%r67+444];
	ld.global.f32 	%f44, [%rd9+52];
	fma.rn.f32 	%f45, %f43, %f44, %f42;
	ld.shared.f32 	%f46, [%r67+448];
	ld.global.f32 	%f47, [%rd9+56];
	fma.rn.f32 	%f48, %f46, %f47, %f45;
	ld.shared.f32 	%f49, [%r67+480];
	ld.global.f32 	%f50, [%rd9+60];
	fma.rn.f32 	%f51, %f49, %f50, %f48;
	ld.shared.f32 	%f52, [%r67+484];
	ld.global.f32 	%f53, [%rd9+64];
	fma.rn.f32 	%f54, %f52, %f53, %f51;
	ld.shared.f32 	%f55, [%r67+488];
	ld.global.f32 	%f56, [%rd9+68];
	fma.rn.f32 	%f57, %f55, %f56, %f54;
	ld.shared.f32 	%f58, [%r67+800];
	ld.global.f32 	%f59, [%rd9+72];
	fma.rn.f32 	%f60, %f58, %f59, %f57;
	ld.shared.f32 	%f61, [%r67+804];
	ld.global.f32 	%f62, [%rd9+76];
	fma.rn.f32 	%f63, %f61, %f62, %f60;
	ld.shared.f32 	%f64, [%r67+808];
	ld.global.f32 	%f65, [%rd9+80];
	fma.rn.f32 	%f66, %f64, %f65, %f63;
	ld.shared.f32 	%f67, [%r67+840];
	ld.global.f32 	%f68, [%rd9+84];
	fma.rn.f32 	%f69, %f67, %f68, %f66;
	ld.shared.f32 	%f70, [%r67+844];
	ld.global.f32 	%f71, [%rd9+88];
	fma.rn.f32 	%f72, %f70, %f71, %f69;
	ld.shared.f32 	%f73, [%r67+848];
	ld.global.f32 	%f74, [%rd9+92];
	fma.rn.f32 	%f75, %f73, %f74, %f72;
	ld.shared.f32 	%f76, [%r67+880];
	ld.global.f32 	%f77, [%rd9+96];
	fma.rn.f32 	%f78, %f76, %f77, %f75;
	ld.shared.f32 	%f79, [%r67+884];
	ld.global.f32 	%f80, [%rd9+100];
	fma.rn.f32 	%f81, %f79, %f80, %f78;
	ld.shared.f32 	%f82, [%r67+888];
	ld.global.f32 	%f83, [%rd9+104];
	fma.rn.f32 	%f1, %f82, %f83, %f81;
	add.s32 	%r19, %r8, %r3;
	add.s32 	%r68, %r9, %r1;
	add.s32 	%r21, %r10, %r2;
	setp.ge.s32 	%p27, %r19, %r24;
	setp.ge.s32 	%p28, %r68, %r23;
	or.pred  	%p29, %p27, %p28;
	setp.ge.s32 	%p30, %r21, %r22;
	or.pred  	%p31, %p30, %p29;
	@%p31 bra 	$L__BB0_9;
	mad.lo.s32 	%r69, %r23, %r19, %r68;
	mad.lo.s32 	%r70, %r69, %r22, %r21;
	cvta.to.global.u64 	%rd10, %rd3;
	mul.wide.s32 	%rd11, %r70, 4;
	add.s64 	%rd12, %rd10, %rd11;
	st.global.f32 	[%rd12], %f1;
$L__BB0_9:
	bar.sync 	0;
	ret;

}


// ===== COMPILED SASS (sm_100) =====

	.target	sm_100

	.elftype	@"ET_EXEC"


//--------------------- .note.nv.tkinfo           --------------------------
	.section	.note.nv.tkinfo,"",@"SHT_NOTE"
	.sectionflags	@"SHF_NOTE_NV_TKINFO"
	.tkinfo
        /*0018*/ 	.word	0x00000002
        /*0030*/ 	.string	""
        /*0030*/ 	.string	"ptxas"
        /*0030*/ 	.string	"Cuda compilation tools, release 13.0, V13.0.88"
        /*0030*/ 	.string	"Build cuda_13.0.r13.0/compiler.36424714_0"
        /*0030*/ 	.string	"-arch sm_100 -m 64 "



//--------------------- .note.nv.cuinfo           --------------------------
	.section	.note.nv.cuinfo,"",@"SHT_NOTE"
	.sectionflags	@"SHF_NOTE_NV_CUINFO"
        /*0018*/ 	.short	0x0002
        /*001a*/ 	.short	0x0064
        /*001c*/ 	.short	0x0082
	.zero		2


//--------------------- .nv.info                  --------------------------
	.section	.nv.info,"",@"SHT_CUDA_INFO"
	.align	4


	//----- nvinfo : EIATTR_REGCOUNT
	.align		4
        /*0000*/ 	.byte	0x04, 0x2f
        /*0002*/ 	.short	(.L_1 - .L_0)
	.align		4
.L_0:
        /*0004*/ 	.word	index@(_Z13Convolution3DPfS_S_iii)
        /*0008*/ 	.word	0x00000020


	//----- nvinfo : EIATTR_FRAME_SIZE
	.align		4
.L_1:
        /*000c*/ 	.byte	0x04, 0x11
        /*000e*/ 	.short	(.L_3 - .L_2)
	.align		4
.L_2:
        /*0010*/ 	.word	index@(_Z13Convolution3DPfS_S_iii)
        /*0014*/ 	.word	0x00000000


	//----- nvinfo : EIATTR_MIN_STACK_SIZE
	.align		4
.L_3:
        /*0018*/ 	.byte	0x04, 0x12
        /*001a*/ 	.short	(.L_5 - .L_4)
	.align		4
.L_4:
        /*001c*/ 	.word	index@(_Z13Convolution3DPfS_S_iii)
        /*0020*/ 	.word	0x00000000
.L_5:


//--------------------- .nv.compat                --------------------------
	.section	.nv.compat,"",@"SHT_CUDA_COMPAT_INFO"
	.align	4
        /*0000*/ 	.byte	0x02, 0x09, 0x00, 0x00, 0x02, 0x02, 0x01, 0x00, 0x02, 0x05, 0x05, 0x00, 0x03, 0x07, 0x01, 0x01
        /*0010*/ 	.byte	0x02, 0x03, 0x00, 0x00, 0x02, 0x06, 0x01, 0x00, 0x04, 0x0b, 0x08, 0x00, 0x09, 0x00, 0x00, 0x00
        /*0020*/ 	.byte	0x00, 0x00, 0x00, 0x00


//--------------------- .nv.info._Z13Convolution3DPfS_S_iii --------------------------
	.section	.nv.info._Z13Convolution3DPfS_S_iii,"",@"SHT_CUDA_INFO"
	.sectionflags	@""
	.align	4


	//----- nvinfo : EIATTR_CUDA_API_VERSION
	.align		4
        /*0000*/ 	.byte	0x04, 0x37
        /*0002*/ 	.short	(.L_7 - .L_6)
.L_6:
        /*0004*/ 	.word	0x00000082


	//----- nvinfo : EIATTR_KPARAM_INFO
	.align		4
.L_7:
        /*0008*/ 	.byte	0x04, 0x17
        /*000a*/ 	.short	(.L_9 - .L_8)
.L_8:
        /*000c*/ 	.word	0x00000000
        /*0010*/ 	.short	0x0005
        /*0012*/ 	.short	0x0020
        /*0014*/ 	.byte	0x00, 0xf0, 0x11, 0x00


	//----- nvinfo : EIATTR_KPARAM_INFO
	.align		4
.L_9:
        /*0018*/ 	.byte	0x04, 0x17
        /*001a*/ 	.short	(.L_11 - .L_10)
.L_10:
        /*001c*/ 	.word	0x00000000
        /*0020*/ 	.short	0x0004
        /*0022*/ 	.short	0x001c
        /*0024*/ 	.byte	0x00, 0xf0, 0x11, 0x00


	//----- nvinfo : EIATTR_KPARAM_INFO
	.align		4
.L_11:
        /*0028*/ 	.byte	0x04, 0x17
        /*002a*/ 	.short	(.L_13 - .L_12)
.L_12:
        /*002c*/ 	.word	0x00000000
        /*0030*/ 	.short	0x0003
        /*0032*/ 	.short	0x0018
        /*0034*/ 	.byte	0x00, 0xf0, 0x11, 0x00


	//----- nvinfo : EIATTR_KPARAM_INFO
	.align		4
.L_13:
        /*0038*/ 	.byte	0x04, 0x17
        /*003a*/ 	.short	(.L_15 - .L_14)
.L_14:
        /*003c*/ 	.word	0x00000000
        /*0040*/ 	.short	0x0002
        /*0042*/ 	.short	0x0010
        /*0044*/ 	.byte	0x00, 0xf5, 0x21, 0x00


	//----- nvinfo : EIATTR_KPARAM_INFO
	.align		4
.L_15:
        /*0048*/ 	.byte	0x04, 0x17
        /*004a*/ 	.short	(.L_17 - .L_16)
.L_16:
        /*004c*/ 	.word	0x00000000
        /*0050*/ 	.short	0x0001
        /*0052*/ 	.short	0x0008
        /*0054*/ 	.byte	0x00, 0xf5, 0x21, 0x00


	//----- nvinfo : EIATTR_KPARAM_INFO
	.align		4
.L_17:
        /*0058*/ 	.byte	0x04, 0x17
        /*005a*/ 	.short	(.L_19 - .L_18)
.L_18:
        /*005c*/ 	.word	0x00000000
        /*0060*/ 	.short	0x0000
        /*0062*/ 	.short	0x0000
        /*0064*/ 	.byte	0x00, 0xf5, 0x21, 0x00


	//----- nvinfo : EIATTR_SPARSE_MMA_MASK
	.align		4
.L_19:
        /*0068*/ 	.byte	0x03, 0x50
        /*006a*/ 	.short	0x0000


	//----- nvinfo : EIATTR_MAXREG_COUNT
	.align		4
        /*006c*/ 	.byte	0x03, 0x1b
        /*006e*/ 	.short	0x00ff


	//----- nvinfo : EIATTR_NUM_BARRIERS
	.align		4
        /*0070*/ 	.byte	0x02, 0x4c
        /*0072*/ 	.byte	0x01
	.zero		1


	//----- nvinfo : EIATTR_MERCURY_ISA_VERSION
	.align		4
        /*0074*/ 	.byte	0x03, 0x5f
        /*0076*/ 	.short	0x0101


	//----- nvinfo : EIATTR_VRC_CTA_INIT_COUNT
	.align		4
        /*0078*/ 	.byte	0x02, 0x4a
	.zero		1
	.zero		1


	//----- nvinfo : EIATTR_EXIT_INSTR_OFFSETS
	.align		4
        /*007c*/ 	.byte	0x04, 0x1c
        /*007e*/ 	.short	(.L_21 - .L_20)


	//   ....[0]....
.L_20:
        /*0080*/ 	.word	0x00000d60


	//----- nvinfo : EIATTR_CRS_STACK_SIZE
	.align		4
.L_21:
        /*0084*/ 	.byte	0x04, 0x1e
        /*0086*/ 	.short	(.L_23 - .L_22)
.L_22:
        /*0088*/ 	.word	0x00000000


	//----- nvinfo : EIATTR_CBANK_PARAM_SIZE
	.align		4
.L_23:
        /*008c*/ 	.byte	0x03, 0x19
        /*008e*/ 	.short	0x0024


	//----- nvinfo : EIATTR_PARAM_CBANK
	.align		4
        /*0090*/ 	.byte	0x04, 0x0a
        /*0092*/ 	.short	(.L_25 - .L_24)
	.align		4
.L_24:
        /*0094*/ 	.word	index@(.nv.constant0._Z13Convolution3DPfS_S_iii)
        /*0098*/ 	.short	0x0380
        /*009a*/ 	.short	0x0024


	//----- nvinfo : EIATTR_SW_WAR
	.align		4
.L_25:
        /*009c*/ 	.byte	0x04, 0x36
        /*009e*/ 	.short	(.L_27 - .L_26)
.L_26:
        /*00a0*/ 	.word	0x00000008
.L_27:


//--------------------- .nv.callgraph             --------------------------
	.section	.nv.callgraph,"",@"SHT_CUDA_CALLGRAPH"
	.align	4
	.sectionentsize	8
	.align		4
        /*0000*/ 	.word	0x00000000
	.align		4
        /*0004*/ 	.word	0xffffffff
	.align		4
        /*0008*/ 	.word	0x00000000
	.align		4
        /*000c*/ 	.word	0xfffffffe
	.align		4
        /*0010*/ 	.word	0x00000000
	.align		4
        /*0014*/ 	.word	0xfffffffd
	.align		4
        /*0018*/ 	.word	0x00000000
	.align		4
        /*001c*/ 	.word	0xfffffffc


//--------------------- .text._Z13Convolution3DPfS_S_iii --------------------------
	.section	.text._Z13Convolution3DPfS_S_iii,"ax",@progbits
	.align	128
        .global         _Z13Convolution3DPfS_S_iii
        .type           _Z13Convolution3DPfS_S_iii,@function
        .size           _Z13Convolution3DPfS_S_iii,(.L_x_4 - _Z13Convolution3DPfS_S_iii)
        .other          _Z13Convolution3DPfS_S_iii,@"STO_CUDA_ENTRY STV_DEFAULT"
_Z13Convolution3DPfS_S_iii:
.text._Z13Convolution3DPfS_S_iii:
[----:B------:R-:W-:Y:S01]  /*0000*/  LDC R1, c[0x0][0x37c] ;  /* 0x0000df00ff017b82 */ /* 0x000fe20000000800 */
[----:B------:R-:W0:Y:S01]  /*0010*/  S2R R10, SR_TID.Y ;  /* 0x00000000000a7919 */ /* 0x000e220000002200 */
[----:B------:R-:W1:Y:S01]  /*0020*/  LDCU UR10, c[0x0][0x3a0] ;  /* 0x00007400ff0a77ac */ /* 0x000e620008000800 */
[----:B------:R-:W0:Y:S01]  /*0030*/  S2R R7, SR_TID.X ;  /* 0x0000000000077919 */ /* 0x000e220000002100 */
[----:B------:R-:W2:Y:S01]  /*0040*/  LDCU.64 UR8, c[0x0][0x398] ;  /* 0x00007300ff0877ac */ /* 0x000ea20008000a00 */
[----:B------:R-:W3:Y:S01]  /*0050*/  S2R R9, SR_TID.Z ;  /* 0x0000000000097919 */ /* 0x000ee20000002300 */
[----:B------:R-:W4:Y:S01]  /*0060*/  LDCU.64 UR6, c[0x0][0x358] ;  /* 0x00006b00ff0677ac */ /* 0x000f220008000a00 */
[----:B------:R-:W5:Y:S01]  /*0070*/  S2R R8, SR_CTAID.X ;  /* 0x0000000000087919 */ /* 0x000f620000002500 */
[----:B------:R-:W1:Y:S01]  /*0080*/  S2R R4, SR_CTAID.Z ;  /* 0x0000000000047919 */ /* 0x000e620000002700 */
[----:B------:R-:W2:Y:S01]  /*0090*/  S2R R13, SR_CTAID.Y ;  /* 0x00000000000d7919 */ /* 0x000ea20000002600 */
[----:B0-----:R-:W-:-:S04]  /*00a0*/  LEA R0, R10, R7, 0x3 ;  /* 0x000000070a007211 */ /* 0x001fc800078e18ff */
[----:B---3--:R-:W-:-:S04]  /*00b0*/  LEA R5, R9, R0, 0x6 ;  /* 0x0000000009057211 */ /* 0x008fc800078e30ff */
[----:B------:R-:W-:-:S05]  /*00c0*/  LOP3.LUT R6, R5, 0xffff, RZ, 0xc0, !PT ;  /* 0x0000ffff05067812 */ /* 0x000fca00078ec0ff */
[----:B------:R-:W-:-:S05]  /*00d0*/  IMAD R0, R6, 0x6667, RZ ;  /* 0x0000666706007824 */ /* 0x000fca00078e02ff */
[----:B------:R-:W-:-:S04]  /*00e0*/  SHF.R.U32.HI R0, RZ, 0x12, R0 ;  /* 0x00000012ff007819 */ /* 0x000fc80000011600 */
[C---:B------:R-:W-:Y:S01]  /*00f0*/  PRMT R3, R0.reuse, 0x9910, RZ ;  /* 0x0000991000037816 */ /* 0x040fe200000000ff */
[----:B------:R-:W-:-:S05]  /*0100*/  IMAD R2, R0, 0x199a, RZ ;  /* 0x0000199a00027824 */ /* 0x000fca00078e02ff */
[----:B------:R-:W-:-:S04]  /*0110*/  SHF.R.U32.HI R2, RZ, 0x10, R2 ;  /* 0x00000010ff027819 */ /* 0x000fc80000011602 */
[----:B------:R-:W-:Y:S02]  /*0120*/  PRMT R11, R2, 0x9910, RZ ;  /* 0x00009910020b7816 */ /* 0x000fe400000000ff */
[----:B------:R-:W-:-:S03]  /*0130*/  MOV R2, R3 ;  /* 0x0000000300027202 */ /* 0x000fc60000000f00 */
[----:B------:R-:W-:Y:S02]  /*0140*/  IMAD.MOV.U32 R3, RZ, RZ, R11 ;  /* 0x000000ffff037224 */ /* 0x000fe400078e000b */
[----:B------:R-:W-:Y:S02]  /*0150*/  IMAD R2, R2, 0xa, RZ ;  /* 0x0000000a02027824 */ /* 0x000fe400078e02ff */
[----:B------:R-:W-:Y:S02]  /*0160*/  IMAD R3, R3, 0xa, RZ ;  /* 0x0000000a03037824 */ /* 0x000fe400078e02ff */
[----:B------:R-:W-:Y:S01]  /*0170*/  IMAD R11, R6, 0x147b, RZ ;  /* 0x0000147b060b7824 */ /* 0x000fe200078e02ff */
[----:B------:R-:W-:Y:S02]  /*0180*/  IADD3 R2, PT, PT, RZ, -R2, RZ ;  /* 0x80000002ff027210 */ /* 0x000fe40007ffe0ff */
[----:B------:R-:W-:Y:S02]  /*0190*/  IADD3 R3, PT, PT, RZ, -R3, RZ ;  /* 0x80000003ff037210 */ /* 0x000fe40007ffe0ff */
[----:B------:R-:W-:-:S02]  /*01a0*/  PRMT R2, R2, 0x7710, RZ ;  /* 0x0000771002027816 */ /* 0x000fc400000000ff */
[----:B------:R-:W-:Y:S02]  /*01b0*/  PRMT R3, R3, 0x7710, RZ ;  /* 0x0000771003037816 */ /* 0x000fe400000000ff */
[----:B------:R-:W-:Y:S02]  /*01c0*/  IADD3 R15, PT, PT, R5, R2, RZ ;  /* 0x00000002050f7210 */ /* 0x000fe40007ffe0ff */
[----:B-----5:R-:W-:Y:S01]  /*01d0*/  LEA R6, R8, 0xffffffff, 0x3 ;  /* 0xffffffff08067811 */ /* 0x020fe200078e18ff */
[----:B------:R-:W-:Y:S01]  /*01e0*/  IMAD.IADD R12, R0, 0x1, R3 ;  /* 0x00000001000c7824 */ /* 0x000fe200078e0203 */
[----:B------:R-:W-:Y:S02]  /*01f0*/  SHF.R.U32.HI R11, RZ, 0x13, R11 ;  /* 0x00000013ff0b7819 */ /* 0x000fe4000001160b */
[----:B------:R-:W-:Y:S02]  /*0200*/  LOP3.LUT R15, R15, 0xffff, RZ, 0xc0, !PT ;  /* 0x0000ffff0f0f7812 */ /* 0x000fe400078ec0ff */
[----:B------:R-:W-:-:S02]  /*0210*/  LOP3.LUT R12, R12, 0xffff, RZ, 0xc0, !PT ;  /* 0x0000ffff0c0c7812 */ /* 0x000fc400078ec0ff */
[----:B-1----:R-:W-:Y:S02]  /*0220*/  LEA R0, R4, R11, 0x3 ;  /* 0x0000000b04007211 */ /* 0x002fe400078e18ff */
[----:B------:R-:W-:Y:S02]  /*0230*/  IADD3 R14, PT, PT, R15, R6, RZ ;  /* 0x000000060f0e7210 */ /* 0x000fe40007ffe0ff */
[----:B--2---:R-:W-:Y:S02]  /*0240*/  LEA R17, R13, R12, 0x3 ;  /* 0x0000000c0d117211 */ /* 0x004fe400078e18ff */
[----:B------:R-:W-:Y:S02]  /*0250*/  ISETP.GT.AND P1, PT, R0, UR10, PT ;  /* 0x0000000a00007c0c */ /* 0x000fe4000bf24270 */
[----:B------:R-:W-:Y:S02]  /*0260*/  ISETP.GE.AND P2, PT, R14, UR8, PT ;  /* 0x000000080e007c0c */ /* 0x000fe4000bf46270 */
[----:B------:R-:W-:-:S02]  /*0270*/  ISETP.GT.AND P0, PT, R17, UR9, PT ;  /* 0x0000000911007c0c */ /* 0x000fc4000bf04270 */
[C---:B------:R-:W-:Y:S01]  /*0280*/  ISETP.NE.AND P1, PT, R0.reuse, RZ, !P1 ;  /* 0x000000ff0000720c */ /* 0x040fe20004f25270 */
[----:B------:R-:W-:Y:S01]  /*0290*/  VIADD R0, R0, 0xffffffff ;  /* 0xffffffff00007836 */ /* 0x000fe20000000000 */
[----:B------:R-:W-:Y:S02]  /*02a0*/  ISETP.GT.AND P2, PT, R14, -0x1, !P2 ;  /* 0xffffffff0e00780c */ /* 0x000fe40005744270 */
[----:B------:R-:W-:Y:S01]  /*02b0*/  ISETP.NE.AND P0, PT, R17, RZ, !P0 ;  /* 0x000000ff1100720c */ /* 0x000fe20004705270 */
[----:B------:R-:W-:-:S03]  /*02c0*/  IMAD R0, R0, UR9, R17 ;  /* 0x0000000900007c24 */ /* 0x000fc6000f8e0211 */
[----:B------:R-:W-:Y:S02]  /*02d0*/  PLOP3.LUT P0, PT, P2, P1, P0, 0x80, 0x0 ;  /* 0x000000000000781c */ /* 0x000fe40001703000 */
[----:B------:R-:W-:-:S05]  /*02e0*/  IADD3 R17, PT, PT, R0, -0x1, RZ ;  /* 0xffffffff00117810 */ /* 0x000fca0007ffe0ff */
[----:B------:R-:W-:-:S06]  /*02f0*/  IMAD R17, R17, UR8, R14 ;  /* 0x0000000811117c24 */ /* 0x000fcc000f8e020e */
[----:B------:R-:W0:Y:S02]  /*0300*/  @P0 LDC.64 R2, c[0x0][0x380] ;  /* 0x0000e000ff020b82 */ /* 0x000e240000000a00 */
[----:B0-----:R-:W-:-:S06]  /*0310*/  @P0 IMAD.WIDE R16, R17, 0x4, R2 ;  /* 0x0000000411100825 */ /* 0x001fcc00078e0202 */
[----:B----4-:R0:W2:Y:S01]  /*0320*/  @P0 LDG.E R16, desc[UR6][R16.64] ;  /* 0x0000000610100981 */ /* 0x0100a2000c1e1900 */
[----:B------:R-:W1:Y:S01]  /*0330*/  S2UR UR5, SR_CgaCtaId ;  /* 0x00000000000579c3 */ /* 0x000e620000008800 */
[----:B------:R-:W-:Y:S01]  /*0340*/  UMOV UR4, 0x400 ;  /* 0x0000040000047882 */ /* 0x000fe20000000000 */
[----:B------:R-:W-:Y:S01]  /*0350*/  IADD3 R14, PT, PT, R5, 0x200, RZ ;  /* 0x00000200050e7810 */ /* 0x000fe20007ffe0ff */
[----:B------:R-:W-:Y:S03]  /*0360*/  BSSY.RECONVERGENT B0, `(.L_x_0) ;  /* 0x000003d000007945 */ /* 0x000fe60003800200 */
[----:B------:R-:W-:-:S05]  /*0370*/  LOP3.LUT R2, R14, 0xffff, RZ, 0xc0, !PT ;  /* 0x0000ffff0e027812 */ /* 0x000fca00078ec0ff */
[----:B------:R-:W-:-:S05]  /*0380*/  IMAD R3, R2, 0x6667, RZ ;  /* 0x0000666702037824 */ /* 0x000fca00078e02ff */
[----:B------:R-:W-:Y:S01]  /*0390*/  SHF.R.U32.HI R3, RZ, 0x12, R3 ;  /* 0x00000012ff037819 */ /* 0x000fe20000011603 */
[----:B-1----:R-:W-:-:S06]  /*03a0*/  ULEA UR4, UR5, UR4, 0x18 ;  /* 0x0000000405047291 */ /* 0x002fcc000f8ec0ff */
[----:B------:R-:W-:-:S05]  /*03b0*/  @P0 MOV R0, UR4 ;  /* 0x0000000400000c02 */ /* 0x000fca0008000f00 */
[C---:B------:R-:W-:Y:S02]  /*03c0*/  @P0 IMAD R19, R11.reuse, 0x190, R0 ;  /* 0x000001900b130824 */ /* 0x040fe400078e0200 */
[----:B------:R-:W-:Y:S02]  /*03d0*/  @!P0 IMAD.U32 R0, RZ, RZ, UR4 ;  /* 0x00000004ff008e24 */ /* 0x000fe4000f8e00ff */
[C---:B------:R-:W-:Y:S02]  /*03e0*/  @P0 IMAD R18, R12.reuse, 0x28, R19 ;  /* 0x000000280c120824 */ /* 0x040fe400078e0213 */
[----:B------:R-:W-:Y:S02]  /*03f0*/  @!P0 IMAD R17, R11, 0x190, R0 ;  /* 0x000001900b118824 */ /* 0x000fe400078e0200 */
[----:B------:R-:W-:Y:S02]  /*0400*/  IMAD R11, R3, 0x199a, RZ ;  /* 0x0000199a030b7824 */ /* 0x000fe400078e02ff */
[----:B------:R-:W-:-:S03]  /*0410*/  @!P0 IMAD R20, R12, 0x28, R17 ;  /* 0x000000280c148824 */ /* 0x000fc600078e0211 */
[----:B------:R-:W-:Y:S02]  /*0420*/  SHF.R.U32.HI R12, RZ, 0x10, R11 ;  /* 0x00000010ff0c7819 */ /* 0x000fe4000001160b */
[C---:B------:R-:W-:Y:S02]  /*0430*/  @P0 LEA R11, R15.reuse, R18, 0x2 ;  /* 0x000000120f0b0211 */ /* 0x040fe400078e10ff */
[----:B------:R-:W-:Y:S02]  /*0440*/  @!P0 LEA R20, R15, R20, 0x2 ;  /* 0x000000140f148211 */ /* 0x000fe400078e10ff */
[----:B------:R-:W-:Y:S02]  /*0450*/  PRMT R15, R3, 0x9910, RZ ;  /* 0x00009910030f7816 */ /* 0x000fe400000000ff */
[----:B0-----:R-:W-:Y:S02]  /*0460*/  PRMT R17, R12, 0x9910, RZ ;  /* 0x000099100c117816 */ /* 0x001fe400000000ff */
[----:B------:R-:W-:-:S03]  /*0470*/  MOV R12, R15 ;  /* 0x0000000f000c7202 */ /* 0x000fc60000000f00 */
[----:B------:R-:W-:Y:S02]  /*0480*/  IMAD.MOV.U32 R15, RZ, RZ, R17 ;  /* 0x000000ffff0f7224 */ /* 0x000fe400078e0011 */
[----:B------:R-:W-:Y:S02]  /*0490*/  IMAD R12, R12, 0xa, RZ ;  /* 0x0000000a0c0c7824 */ /* 0x000fe400078e02ff */
[----:B------:R-:W-:-:S03]  /*04a0*/  IMAD R15, R15, 0xa, RZ ;  /* 0x0000000a0f0f7824 */ /* 0x000fc600078e02ff */
[----:B------:R-:W-:Y:S02]  /*04b0*/  IADD3 R12, PT, PT, RZ, -R12, RZ ;  /* 0x8000000cff0c7210 */ /* 0x000fe40007ffe0ff */
[----:B------:R-:W-:Y:S01]  /*04c0*/  IADD3 R15, PT, PT, RZ, -R15, RZ ;  /* 0x8000000fff0f7210 */ /* 0x000fe20007ffe0ff */
[----:B--2---:R0:W-:Y:S04]  /*04d0*/  @P0 STS [R11], R16 ;  /* 0x000000100b000388 */ /* 0x0041e80000000800 */
[----:B------:R0:W-:Y:S01]  /*04e0*/  @!P0 STS [R20], RZ ;  /* 0x000000ff14008388 */ /* 0x0001e20000000800 */
[----:B------:R-:W-:Y:S02]  /*04f0*/  ISETP.GT.U32.AND P0, PT, R5, 0x1e7, PT ;  /* 0x000001e70500780c */ /* 0x000fe40003f04070 */
[----:B------:R-:W-:-:S02]  /*0500*/  PRMT R5, R12, 0x7710, RZ ;  /* 0x000077100c057816 */ /* 0x000fc400000000ff */
[----:B------:R-:W-:Y:S02]  /*0510*/  PRMT R12, R15, 0x7710, RZ ;  /* 0x000077100f0c7816 */ /* 0x000fe400000000ff */
[----:B------:R-:W-:-:S03]  /*0520*/  IADD3 R14, PT, PT, R14, R5, RZ ;  /* 0x000000050e0e7210 */ /* 0x000fc60007ffe0ff */
[----:B------:R-:W-:-:S04]  /*0530*/  IMAD.IADD R3, R3, 0x1, R12 ;  /* 0x0000000103037824 */ /* 0x000fc800078e020c */
[----:B0-----:R-:W-:Y:S05]  /*0540*/  @P0 BRA `(.L_x_1) ;  /* 0x0000000000780947 */ /* 0x001fea0003800000 */
[----:B------:R-:W-:Y:S01]  /*0550*/  LOP3.LUT R12, R3, 0xffff, RZ, 0xc0, !PT ;  /* 0x0000ffff030c7812 */ /* 0x000fe200078ec0ff */
[----:B------:R-:W-:Y:S01]  /*0560*/  IMAD R11, R2, 0x147b, RZ ;  /* 0x0000147b020b7824 */ /* 0x000fe200078e02ff */
[----:B------:R-:W-:Y:S02]  /*0570*/  LOP3.LUT R5, R14, 0xffff, RZ, 0xc0, !PT ;  /* 0x0000ffff0e057812 */ /* 0x000fe400078ec0ff */
[----:B------:R-:W-:Y:S02]  /*0580*/  LEA R14, R13, R12, 0x3 ;  /* 0x0000000c0d0e7211 */ /* 0x000fe400078e18ff */
[----:B------:R-:W-:Y:S02]  /*0590*/  IADD3 R15, PT, PT, R6, R5, RZ ;  /* 0x00000005060f7210 */ /* 0x000fe40007ffe0ff */
[----:B------:R-:W-:Y:S02]  /*05a0*/  SHF.R.U32.HI R11, RZ, 0x13, R11 ;  /* 0x00000013ff0b7819 */ /* 0x000fe4000001160b */
[----:B------:R-:W-:-:S02]  /*05b0*/  ISETP.GT.AND P0, PT, R14, UR9, PT ;  /* 0x000000090e007c0c */ /* 0x000fc4000bf04270 */
[C---:B------:R-:W-:Y:S02]  /*05c0*/  ISETP.GE.AND P1, PT, R15.reuse, UR8, PT ;  /* 0x000000080f007c0c */ /* 0x040fe4000bf26270 */
[----:B------:R-:W-:Y:S02]  /*05d0*/  LEA R6, R4, R11, 0x3 ;  /* 0x0000000b04067211 */ /* 0x000fe400078e18ff */
[----:B------:R-:W-:Y:S02]  /*05e0*/  ISETP.NE.AND P0, PT, R14, RZ, !P0 ;  /* 0x000000ff0e00720c */ /* 0x000fe40004705270 */
[----:B------:R-:W-:Y:S02]  /*05f0*/  ISETP.GT.AND P1, PT, R15, -0x1, !P1 ;  /* 0xffffffff0f00780c */ /* 0x000fe40004f24270 */
[----:B------:R-:W-:-:S04]  /*0600*/  ISETP.LE.AND P0, PT, R6, UR10, P0 ;  /* 0x0000000a06007c0c */ /* 0x000fc80008703270 */
[----:B------:R-:W-:-:S13]  /*0610*/  PLOP3.LUT P0, PT, P0, P1, PT, 0x80, 0x8 ;  /* 0x000000000008781c */ /* 0x000fda0000703070 */
[----:B------:R-:W-:Y:S05]  /*0620*/  @!P0 BRA `(.L_x_2) ;  /* 0x0000000000308947 */ /* 0x000fea0003800000 */
[----:B------:R-:W0:Y:S01]  /*0630*/  LDC.64 R2, c[0x0][0x380] ;  /* 0x0000e000ff027b82 */ /* 0x000e220000000a00 */
[----:B------:R-:W-:-:S04]  /*0640*/  VIADD R17, R6, 0xffffffff ;  /* 0xffffffff06117836 */ /* 0x000fc80000000000 */
[----:B------:R-:W-:-:S05]  /*0650*/  IMAD R17, R17, UR9, R14 ;  /* 0x0000000911117c24 */ /* 0x000fca000f8e020e */
[----:B------:R-:W-:-:S05]  /*0660*/  IADD3 R6, PT, PT, R17, -0x1, RZ ;  /* 0xffffffff11067810 */ /* 0x000fca0007ffe0ff */
[----:B------:R-:W-:-:S04]  /*0670*/  IMAD R15, R6, UR8, R15 ;  /* 0x00000008060f7c24 */ /* 0x000fc8000f8e020f */
[----:B0-----:R-:W-:-:S06]  /*0680*/  IMAD.WIDE R2, R15, 0x4, R2 ;  /* 0x000000040f027825 */ /* 0x001fcc00078e0202 */
[----:B------:R-:W2:Y:S01]  /*0690*/  LDG.E R2, desc[UR6][R2.64] ;  /* 0x0000000602027981 */ /* 0x000ea2000c1e1900 */
[----:B------:R-:W-:-:S04]  /*06a0*/  IMAD R11, R11, 0x190, R0 ;  /* 0x000001900b0b7824 */ /* 0x000fc800078e0200 */
[----:B------:R-:W-:-:S05]  /*06b0*/  IMAD R12, R12, 0x28, R11 ;  /* 0x000000280c0c7824 */ /* 0x000fca00078e020b */
[----:B------:R-:W-:-:S05]  /*06c0*/  LEA R5, R5, R12, 0x2 ;  /* 0x0000000c05057211 */ /* 0x000fca00078e10ff */
[----:B--2---:R0:W-:Y:S01]  /*06d0*/  STS [R5], R2 ;  /* 0x0000000205007388 */ /* 0x0041e20000000800 */
[----:B------:R-:W-:Y:S05]  /*06e0*/  BRA `(.L_x_1) ;  /* 0x0000000000107947 */ /* 0x000fea0003800000 */
.L_x_2:
[----:B------:R-:W-:-:S04]  /*06f0*/  IMAD R11, R11, 0x190, R0 ;  /* 0x000001900b0b7824 */ /* 0x000fc800078e0200 */
[----:B------:R-:W-:-:S05]  /*0700*/  IMAD R12, R12, 0x28, R11 ;  /* 0x000000280c0c7824 */ /* 0x000fca00078e020b */
[----:B------:R-:W-:-:S05]  /*0710*/  LEA R12, R5, R12, 0x2 ;  /* 0x0000000c050c7211 */ /* 0x000fca00078e10ff */
[----:B------:R1:W-:Y:S02]  /*0720*/  STS [R12], RZ ;  /* 0x000000ff0c007388 */ /* 0x0003e40000000800 */
.L_x_1:
[----:B------:R-:W-:Y:S05]  /*0730*/  BSYNC.RECONVERGENT B0 ;  /* 0x0000000000007941 */ /* 0x000fea0003800200 */
.L_x_0:
[----:B0-----:R-:W0:Y:S08]  /*0740*/  LDC.64 R2, c[0x0][0x388] ;  /* 0x0000e200ff027b82 */ /* 0x001e300000000a00 */
[----:B------:R-:W-:Y:S06]  /*0750*/  BAR.SYNC.DEFER_BLOCKING 0x0 ;  /* 0x0000000000007b1d */ /* 0x000fec0000010000 */
[----:B0-----:R-:W2:Y:S04]  /*0760*/  LDG.E R29, desc[UR6][R2.64] ;  /* 0x00000006021d7981 */ /* 0x001ea8000c1e1900 */
[----:B------:R-:W3:Y:S04]  /*0770*/  LDG.E R19, desc[UR6][R2.64+0x4] ;  /* 0x0000040602137981 */ /* 0x000ee8000c1e1900 */
[----:B------:R-:W4:Y:S04]  /*0780*/  LDG.E R16, desc[UR6][R2.64+0x8] ;  /* 0x0000080602107981 */ /* 0x000f28000c1e1900 */
[----:B------:R-:W5:Y:S04]  /*0790*/  LDG.E R18, desc[UR6][R2.64+0xc] ;  /* 0x00000c0602127981 */ /* 0x000f68000c1e1900 */
[----:B------:R-:W5:Y:S04]  /*07a0*/  LDG.E R17, desc[UR6][R2.64+0x10] ;  /* 0x0000100602117981 */ /* 0x000f68000c1e1900 */
[----:B------:R-:W5:Y:S04]  /*07b0*/  LDG.E R21, desc[UR6][R2.64+0x14] ;  /* 0x0000140602157981 */ /* 0x000f68000c1e1900 */
[----:B------:R-:W5:Y:S04]  /*07c0*/  LDG.E R20, desc[UR6][R2.64+0x18] ;  /* 0x0000180602147981 */ /* 0x000f68000c1e1900 */
[----:B------:R-:W5:Y:S04]  /*07d0*/  LDG.E R23, desc[UR6][R2.64+0x1c] ;  /* 0x00001c0602177981 */ /* 0x000f68000c1e1900 */
[----:B------:R-:W5:Y:S04]  /*07e0*/  LDG.E R15, desc[UR6][R2.64+0x20] ;  /* 0x00002006020f7981 */ /* 0x000f68000c1e1900 */
[----:B-1----:R-:W5:Y:S04]  /*07f0*/  LDG.E R12, desc[UR6][R2.64+0x24] ;  /* 0x00002406020c7981 */ /* 0x002f68000c1e1900 */
[----:B------:R-:W5:Y:S01]  /*0800*/  LDG.E R11, desc[UR6][R2.64+0x28] ;  /* 0x00002806020b7981 */ /* 0x000f62000c1e1900 */
[----:B------:R-:W-:-:S03]  /*0810*/  IMAD R25, R9, 0x190, R0 ;  /* 0x0000019009197824 */ /* 0x000fc600078e0200 */
[----:B------:R-:W5:Y:S01]  /*0820*/  LDG.E R5, desc[UR6][R2.64+0x2c] ;  /* 0x00002c0602057981 */ /* 0x000f62000c1e1900 */
[----:B------:R-:W-:-:S03]  /*0830*/  IMAD R6, R10, 0x28, R25 ;  /* 0x000000280a067824 */ /* 0x000fc600078e0219 */
[----:B------:R-:W5:Y:S01]  /*0840*/  LDG.E R14, desc[UR6][R2.64+0x30] ;  /* 0x00003006020e7981 */ /* 0x000f62000c1e1900 */
[----:B------:R-:W-:-:S05]  /*0850*/  IMAD R6, R7, 0x4, R6 ;  /* 0x0000000407067824 */ /* 0x000fca00078e0206 */
[----:B------:R-:W2:Y:S04]  /*0860*/  LDS R0, [R6] ;  /* 0x0000000006007984 */ /* 0x000ea80000000800 */
[----:B------:R-:W3:Y:S04]  /*0870*/  LDS R24, [R6+0x4] ;  /* 0x0000040006187984 */ /* 0x000ee80000000800 */
[----:B------:R-:W4:Y:S04]  /*0880*/  LDS R25, [R6+0x8] ;  /* 0x0000080006197984 */ /* 0x000f280000000800 */
[----:B------:R-:W5:Y:S04]  /*0890*/  LDS R27, [R6+0x28] ;  /* 0x00002800061b7984 */ /* 0x000f680000000800 */
[----:B------:R-:W0:Y:S04]  /*08a0*/  LDS R22, [R6+0x2c] ;  /* 0x00002c0006167984 */ /* 0x000e280000000800 */
[----:B------:R-:W-:Y:S04]  /*08b0*/  LDS R26, [R6+0x58] ;  /* 0x00005800061a7984 */ /* 0x000fe80000000800 */
[----:B------:R-:W-:Y:S01]  /*08c0*/  LDS R28, [R6+0x1c0] ;  /* 0x0001c000061c7984 */ /* 0x000fe20000000800 */
[----:B--2---:R-:W-:-:S03]  /*08d0*/  FFMA R0, R0, R29, RZ ;  /* 0x0000001d00007223 */ /* 0x004fc600000000ff */
[----:B------:R-:W-:Y:S01]  /*08e0*/  LDS R29, [R6+0x1bc] ;  /* 0x0001bc00061d7984 */ /* 0x000fe20000000800 */
[----:B---3--:R-:W-:-:S03]  /*08f0*/  FFMA R24, R24, R19, R0 ;  /* 0x0000001318187223 */ /* 0x008fc60000000000 */
[----:B------:R-:W1:Y:S01]  /*0900*/  LDS R0, [R6+0x30] ;  /* 0x0000300006007984 */ /* 0x000e620000000800 */
[----:B----4-:R-:W-:-:S03]  /*0910*/  FFMA R24, R25, R16, R24 ;  /* 0x0000001019187223 */ /* 0x010fc60000000018 */
[----:B------:R-:W2:Y:S04]  /*0920*/  LDS R25, [R6+0x50] ;  /* 0x0000500006197984 */ /* 0x000ea80000000800 */
[----:B------:R-:W3:Y:S01]  /*0930*/  LDG.E R19, desc[UR6][R2.64+0x34] ;  /* 0x0000340602137981 */ /* 0x000ee2000c1e1900 */
[----:B-----5:R-:W-:-:S03]  /*0940*/  FFMA R27, R27, R18, R24 ;  /* 0x000000121b1b7223 */ /* 0x020fc60000000018 */
[----:B------:R-:W4:Y:S04]  /*0950*/  LDG.E R16, desc[UR6][R2.64+0x38] ;  /* 0x0000380602107981 */ /* 0x000f28000c1e1900 */
[----:B------:R-:W5:Y:S01]  /*0960*/  LDS R24, [R6+0x54] ;  /* 0x0000540006187984 */ /* 0x000f620000000800 */
[----:B0-----:R-:W-:-:S03]  /*0970*/  FFMA R27, R22, R17, R27 ;  /* 0x00000011161b7223 */ /* 0x001fc6000000001b */
[----:B------:R-:W4:Y:S04]  /*0980*/  LDG.E R18, desc[UR6][R2.64+0x3c] ;  /* 0x00003c0602127981 */ /* 0x000f28000c1e1900 */
[----:B------:R-:W4:Y:S01]  /*0990*/  LDG.E R17, desc[UR6][R2.64+0x40] ;  /* 0x0000400602117981 */ /* 0x000f22000c1e1900 */
[----:B-1----:R-:W-:-:S03]  /*09a0*/  FFMA R22, R0, R21, R27 ;  /* 0x0000001500167223 */ /* 0x002fc6000000001b */
[----:B------:R-:W0:Y:S01]  /*09b0*/  LDS R21, [R6+0x190] ;  /* 0x0001900006157984 */ /* 0x000e220000000800 */
[----:B--2---:R-:W-:-:S03]  /*09c0*/  FFMA R25, R25, R20, R22 ;  /* 0x0000001419197223 */ /* 0x004fc60000000016 */
[----:B------:R-:W2:Y:S04]  /*09d0*/  LDG.E R0, desc[UR6][R2.64+0x44] ;  /* 0x0000440602007981 */ /* 0x000ea8000c1e1900 */
[----:B------:R-:W1:Y:S04]  /*09e0*/  LDS R22, [R6+0x194] ;  /* 0x0001940006167984 */ /* 0x000e680000000800 */
[----:B------:R-:W2:Y:S01]  /*09f0*/  LDG.E R20, desc[UR6][R2.64+0x48] ;  /* 0x0000480602147981 */ /* 0x000ea2000c1e1900 */
[----:B-----5:R-:W-:-:S03]  /*0a00*/  FFMA R25, R24, R23, R25 ;  /* 0x0000001718197223 */ /* 0x020fc60000000019 */
[----:B------:R-:W5:Y:S04]  /*0a10*/  LDG.E R24, desc[UR6][R2.64+0x4c] ;  /* 0x00004c0602187981 */ /* 0x000f68000c1e1900 */
[----:B------:R-:W5:Y:S01]  /*0a20*/  LDG.E R23, desc[UR6][R2.64+0x50] ;  /* 0x0000500602177981 */ /* 0x000f62000c1e1900 */
[----:B------:R-:W-:-:S03]  /*0a30*/  FFMA R26, R26, R15, R25 ;  /* 0x0000000f1a1a7223 */ /* 0x000fc60000000019 */
[----:B------:R-:W5:Y:S04]  /*0a40*/  LDG.E R25, desc[UR6][R2.64+0x54] ;  /* 0x0000540602197981 */ /* 0x000f68000c1e1900 */
[----:B------:R-:W5:Y:S01]  /*0a50*/  LDG.E R15, desc[UR6][R2.64+0x58] ;  /* 0x00005806020f7981 */ /* 0x000f62000c1e1900 */
[----:B0-----:R-:W-:-:S03]  /*0a60*/  FFMA R27, R21, R12, R26 ;  /* 0x0000000c151b7223 */ /* 0x001fc6000000001a */
[----:B------:R-:W5:Y:S04]  /*0a70*/  LDG.E R21, desc[UR6][R2.64+0x5c] ;  /* 0x00005c0602157981 */ /* 0x000f68000c1e1900 */
[----:B------:R-:W5:Y:S01]  /*0a80*/  LDG.E R12, desc[UR6][R2.64+0x60] ;  /* 0x00006006020c7981 */ /* 0x000f62000c1e1900 */
[----:B-1----:R-:W-:-:S03]  /*0a90*/  FFMA R26, R22, R11, R27 ;  /* 0x0000000b161a7223 */ /* 0x002fc6000000001b */
[----:B------:R-:W5:Y:S04]  /*0aa0*/  LDG.E R11, desc[UR6][R2.64+0x64] ;  /* 0x00006406020b7981 */ /* 0x000f68000c1e1900 */
[----:B------:R0:W5:Y:S04]  /*0ab0*/  LDG.E R22, desc[UR6][R2.64+0x68] ;  /* 0x0000680602167981 */ /* 0x000168000c1e1900 */
[----:B------:R-:W1:Y:S04]  /*0ac0*/  LDS R27, [R6+0x198] ;  /* 0x00019800061b7984 */ /* 0x000e680000000800 */
[----:B0-----:R-:W-:Y:S04]  /*0ad0*/  LDS R3, [R6+0x324] ;  /* 0x0003240006037984 */ /* 0x001fe80000000800 */
[----:B------:R-:W-:Y:S01]  /*0ae0*/  LDS R2, [R6+0x348] ;  /* 0x0003480006027984 */ /* 0x000fe20000000800 */
[----:B-1----:R-:W-:-:S03]  /*0af0*/  FFMA R5, R27, R5, R26 ;  /* 0x000000051b057223 */ /* 0x002fc6000000001a */
[----:B------:R-:W0:Y:S04]  /*0b00*/  LDS R26, [R6+0x1b8] ;  /* 0x0001b800061a7984 */ /* 0x000e280000000800 */
[----:B------:R-:W1:Y:S01]  /*0b10*/  LDS R27, [R6+0x1e0] ;  /* 0x0001e000061b7984 */ /* 0x000e620000000800 */
[----:B0-----:R-:W-:-:S03]  /*0b20*/  FFMA R14, R26, R14, R5 ;  /* 0x0000000e1a0e7223 */ /* 0x001fc60000000005 */
[----:B------:R-:W0:Y:S04]  /*0b30*/  LDS R26, [R6+0x1e4] ;  /* 0x0001e400061a7984 */ /* 0x000e280000000800 */
[----:B------:R-:W2:Y:S01]  /*0b40*/  LDS R5, [R6+0x1e8] ;  /* 0x0001e80006057984 */ /* 0x000ea20000000800 */
[----:B------:R-:W-:-:S03]  /*0b50*/  LEA R10, R13, R10, 0x3 ;  /* 0x0000000a0d0a7211 */ /* 0x000fc600078e18ff */
[----:B------:R-:W-:Y:S01]  /*0b60*/  LDS R13, [R6+0x370] ;  /* 0x00037000060d7984 */ /* 0x000fe20000000800 */
[----:B------:R-:W-:Y:S02]  /*0b70*/  LEA R9, R4, R9, 0x3 ;  /* 0x0000000904097211 */ /* 0x000fe400078e18ff */
[----:B------:R-:W-:Y:S02]  /*0b80*/  ISETP.GE.AND P0, PT, R10, UR9, PT ;  /* 0x000000090a007c0c */ /* 0x000fe4000bf06270 */
[----:B------:R-:W-:Y:S02]  /*0b90*/  LEA R8, R8, R7, 0x3 ;  /* 0x0000000708087211 */ /* 0x000fe400078e18ff */
[----:B------:R-:W-:Y:S01]  /*0ba0*/  ISETP.GE.OR P0, PT, R9, UR10, P0 ;  /* 0x0000000a09007c0c */ /* 0x000fe20008706670 */
[----:B------:R-:W-:Y:S03]  /*0bb0*/  LDS R7, [R6+0x378] ;  /* 0x0003780006077984 */ /* 0x000fe60000000800 */
[----:B------:R-:W-:-:S13]  /*0bc0*/  ISETP.GE.OR P0, PT, R8, UR8, P0 ;  /* 0x0000000808007c0c */ /* 0x000fda0008706670 */
[----:B------:R-:W-:-:S04]  /*0bd0*/  @!P0 IMAD R9, R9, UR9, R10 ;  /* 0x0000000909098c24 */ /* 0x000fc8000f8e020a */
[----:B------:R-:W-:Y:S02]  /*0be0*/  @!P0 IMAD R9, R9, UR8, R8 ;  /* 0x0000000809098c24 */ /* 0x000fe4000f8e0208 */
[----:B---3--:R-:W-:Y:S02]  /*0bf0*/  FFMA R19, R29, R19, R14 ;  /* 0x000000131d137223 */ /* 0x008fe4000000000e */
[----:B------:R-:W-:Y:S02]  /*0c00*/  LDS R14, [R6+0x328] ;  /* 0x00032800060e7984 */ /* 0x000fe40000000800 */
[----:B----4-:R-:W-:Y:S02]  /*0c10*/  FFMA R16, R28, R16, R19 ;  /* 0x000000101c107223 */ /* 0x010fe40000000013 */
[----:B------:R-:W3:Y:S02]  /*0c20*/  LDS R19, [R6+0x320] ;  /* 0x0003200006137984 */ /* 0x000ee40000000800 */
[----:B-1----:R-:W-:-:S02]  /*0c30*/  FFMA R27, R27, R18, R16 ;  /* 0x000000121b1b7223 */ /* 0x002fc40000000010 */
[----:B------:R-:W1:Y:S04]  /*0c40*/  LDS R18, [R6+0x34c] ;  /* 0x00034c0006127984 */ /* 0x000e680000000800 */
[----:B------:R-:W4:Y:S01]  /*0c50*/  LDS R16, [R6+0x350] ;  /* 0x0003500006107984 */ /* 0x000f220000000800 */
[----:B0-----:R-:W-:-:S04]  /*0c60*/  FFMA R26, R26, R17, R27 ;  /* 0x000000111a1a7223 */ /* 0x001fc8000000001b */
[----:B--2---:R-:W-:Y:S02]  /*0c70*/  FFMA R26, R5, R0, R26 ;  /* 0x00000000051a7223 */ /* 0x004fe4000000001a */
[----:B------:R-:W0:Y:S01]  /*0c80*/  LDS R0, [R6+0x374] ;  /* 0x0003740006007984 */ /* 0x000e220000000800 */
[----:B------:R-:W2:Y:S01]  /*0c90*/  @!P0 LDC.64 R4, c[0x0][0x390] ;  /* 0x0000e400ff048b82 */ /* 0x000ea20000000a00 */
[----:B---3--:R-:W-:-:S04]  /*0ca0*/  FFMA R20, R19, R20, R26 ;  /* 0x0000001413147223 */ /* 0x008fc8000000001a */
[----:B-----5:R-:W-:-:S04]  /*0cb0*/  FFMA R3, R3, R24, R20 ;  /* 0x0000001803037223 */ /* 0x020fc80000000014 */
[----:B------:R-:W-:-:S04]  /*0cc0*/  FFMA R3, R14, R23, R3 ;  /* 0x000000170e037223 */ /* 0x000fc80000000003 */
[----:B------:R-:W-:-:S04]  /*0cd0*/  FFMA R3, R2, R25, R3 ;  /* 0x0000001902037223 */ /* 0x000fc80000000003 */
[----:B-1----:R-:W-:-:S04]  /*0ce0*/  FFMA R3, R18, R15, R3 ;  /* 0x0000000f12037223 */ /* 0x002fc80000000003 */
[----:B----4-:R-:W-:-:S04]  /*0cf0*/  FFMA R16, R16, R21, R3 ;  /* 0x0000001510107223 */ /* 0x010fc80000000003 */
[----:B------:R-:W-:-:S04]  /*0d00*/  FFMA R13, R13, R12, R16 ;  /* 0x0000000c0d0d7223 */ /* 0x000fc80000000010 */
[----:B0-----:R-:W-:Y:S01]  /*0d10*/  FFMA R0, R0, R11, R13 ;  /* 0x0000000b00007223 */ /* 0x001fe2000000000d */
[----:B--2---:R-:W-:-:S04]  /*0d20*/  @!P0 IMAD.WIDE R4, R9, 0x4, R4 ;  /* 0x0000000409048825 */ /* 0x004fc800078e0204 */
[----:B------:R-:W-:-:S05]  /*0d30*/  FFMA R7, R7, R22, R0 ;  /* 0x0000001607077223 */ /* 0x000fca0000000000 */
[----:B------:R-:W-:Y:S01]  /*0d40*/  @!P0 STG.E desc[UR6][R4.64], R7 ;  /* 0x0000000704008986 */ /* 0x000fe2000c101906 */
[----:B------:R-:W-:Y:S06]  /*0d50*/  BAR.SYNC.DEFER_BLOCKING 0x0 ;  /* 0x0000000000007b1d */ /* 0x000fec0000010000 */
[----:B------:R-:W-:Y:S05]  /*0d60*/  EXIT ;  /* 0x000000000000794d */ /* 0x000fea0003800000 */
.L_x_3:
[----:B------:R-:W-:-:S00]  /*0d70*/  BRA `(.L_x_3) ;  /* 0xfffffffc00fc7947 */ /* 0x000fc0000383ffff */
[----:B------:R-:W-:-:S00]  /*0d80*/  NOP ;  /* 0x0000000000007918 */ /* 0x000fc00000000000 */
[----:B------:R-:W-:-:S00]  /*0d90*/  NOP ;  /* 0x0000000000007918 */ /* 0x000fc00000000000 */
[----:B------:R-:W-:-:S00]  /*0da0*/  NOP ;  /* 0x0000000000007918 */ /* 0x000fc00000000000 */
[----:B------:R-:W-:-:S00]  /*0db0*/  NOP ;  /* 0x0000000000007918 */ /* 0x000fc00000000000 */
[----:B------:R-:W-:-:S00]  /*0dc0*/  NOP ;  /* 0x0000000000007918 */ /* 0x000fc00000000000 */
[----:B------:R-:W-:-:S00]  /*0dd0*/  NOP ;  /* 0x0000000000007918 */ /* 0x000fc00000000000 */
[----:B------:R-:W-:-:S00]  /*0de0*/  NOP ;  /* 0x0000000000007918 */ /* 0x000fc00000000000 */
[----:B------:R-:W-:-:S00]  /*0df0*/  NOP ;  /* 0x0000000000007918 */ /* 0x000fc00000000000 */
.L_x_4:


//--------------------- .nv.shared._Z13Convolution3DPfS_S_iii --------------------------
	.section	.nv.shared._Z13Convolution3DPfS_S_iii,"aw",@nobits
	.sectionflags	@""
	.align	4
.nv.shared._Z13Convolution3DPfS_S_iii:
	.zero		5024


//--------------------- .nv.shared.reserved.0     --------------------------
	.section	.nv.shared.reserved.0,"aw",@nobits
	.weak		__nv_reservedSMEM_offset_0_alias
	.size		__nv_reservedSMEM_offset_0_alias, 0, 64
	.other		__nv_reservedSMEM_offset_0_alias,@"STO_CUDA_RESERVED_SHARED STV_DEFAULT"
__nv_reservedSMEM_offset_0_alias:
	.zero		0
	.zero		64


//--------------------- .nv.constant0._Z13Convolution3DPfS_S_iii --------------------------
	.section	.nv.constant0._Z13Convolution3DPfS_S_iii,"a",@progbits
	.sectionflags	@""
	.align	4
.nv.constant0._Z13Convolution3DPfS_S_iii:
	.zero		932


//--------------------- SYMBOLS --------------------------

	.type		.nv.reservedSmem.offset0,@object
	.size		.nv.reservedSmem.offset0,0x4
	.type		.nv.reservedSmem.cap,@object
	.size		.nv.reservedSmem.cap,0x4
